//
// Generated by NVIDIA NVVM Compiler
//
// Compiler Build ID: CL-36424714
// Cuda compilation tools, release 13.0, V13.0.88
// Based on NVVM 20.0.0
//

.version 9.0
.target sm_100
.address_size 64

	// .globl	_Z10kernelFunciiiPdS_S_iii

.visible .entry _Z10kernelFunciiiPdS_S_iii(
	.param .u32 _Z10kernelFunciiiPdS_S_iii_param_0,
	.param .u32 _Z10kernelFunciiiPdS_S_iii_param_1,
	.param .u32 _Z10kernelFunciiiPdS_S_iii_param_2,
	.param .u64 .ptr .align 1 _Z10kernelFunciiiPdS_S_iii_param_3,
	.param .u64 .ptr .align 1 _Z10kernelFunciiiPdS_S_iii_param_4,
	.param .u64 .ptr .align 1 _Z10kernelFunciiiPdS_S_iii_param_5,
	.param .u32 _Z10kernelFunciiiPdS_S_iii_param_6,
	.param .u32 _Z10kernelFunciiiPdS_S_iii_param_7,
	.param .u32 _Z10kernelFunciiiPdS_S_iii_param_8
)
{
	.reg .pred 	%p<56>;
	.reg .b32 	%r<68>;
	.reg .b64 	%rd<62>;
	.reg .b64 	%fd<98>;

	ld.param.u32 	%r36, [_Z10kernelFunciiiPdS_S_iii_param_0];
	ld.param.u32 	%r37, [_Z10kernelFunciiiPdS_S_iii_param_1];
	ld.param.u32 	%r38, [_Z10kernelFunciiiPdS_S_iii_param_2];
	ld.param.u64 	%rd6, [_Z10kernelFunciiiPdS_S_iii_param_3];
	ld.param.u64 	%rd7, [_Z10kernelFunciiiPdS_S_iii_param_4];
	ld.param.u64 	%rd5, [_Z10kernelFunciiiPdS_S_iii_param_5];
	ld.param.u32 	%r39, [_Z10kernelFunciiiPdS_S_iii_param_6];
	ld.param.u32 	%r40, [_Z10kernelFunciiiPdS_S_iii_param_7];
	ld.param.u32 	%r41, [_Z10kernelFunciiiPdS_S_iii_param_8];
	cvta.to.global.u64 	%rd1, %rd7;
	cvta.to.global.u64 	%rd2, %rd6;
	mov.u32 	%r42, %ctaid.y;
	mov.u32 	%r43, %ntid.y;
	mov.u32 	%r44, %tid.y;
	mad.lo.s32 	%r1, %r42, %r43, %r44;
	mov.u32 	%r45, %ctaid.x;
	mov.u32 	%r46, %ntid.x;
	mov.u32 	%r47, %tid.x;
	mad.lo.s32 	%r2, %r45, %r46, %r47;
	setp.lt.s32 	%p1, %r38, 1;
	mov.f64 	%fd77, 0d0000000000000000;
	@%p1 bra 	$L__BB0_41;
	mul.lo.s32 	%r3, %r40, %r1;
	mul.lo.s32 	%r4, %r38, %r36;
	mul.lo.s32 	%r5, %r38, %r37;
	and.b32  	%r6, %r38, 7;
	setp.lt.u32 	%p2, %r38, 8;
	mov.f64 	%fd77, 0d0000000000000000;
	mov.b32 	%r66, 0;
	@%p2 bra 	$L__BB0_20;
	and.b32  	%r66, %r38, 2147483640;
	mov.f64 	%fd77, 0d0000000000000000;
	mov.b32 	%r64, 0;
	cvt.s64.s32 	%rd12, %r3;
$L__BB0_3:
	.pragma "nounroll";
	mad.lo.s32 	%r9, %r64, %r39, %r2;
	add.s32 	%r10, %r64, %r3;
	setp.ge.s32 	%p3, %r9, %r4;
	setp.ge.s32 	%p4, %r10, %r5;
	or.pred  	%p5, %p3, %p4;
	@%p5 bra 	$L__BB0_5;
	mul.wide.s32 	%rd8, %r9, 8;
	add.s64 	%rd9, %rd2, %rd8;
	ld.global.f64 	%fd42, [%rd9];
	mul.wide.s32 	%rd10, %r10, 8;
	add.s64 	%rd11, %rd1, %rd10;
	ld.global.f64 	%fd43, [%rd11];
	fma.rn.f64 	%fd77, %fd42, %fd43, %fd77;
$L__BB0_5:
	add.s32 	%r11, %r9, %r39;
	add.s32 	%r50, %r10, 1;
	setp.ge.s32 	%p6, %r11, %r4;
	setp.ge.s32 	%p7, %r50, %r5;
	cvt.s64.s32 	%rd13, %r64;
	add.s64 	%rd14, %rd13, %rd12;
	shl.b64 	%rd15, %rd14, 3;
	add.s64 	%rd3, %rd1, %rd15;
	or.pred  	%p8, %p6, %p7;
	@%p8 bra 	$L__BB0_7;
	mul.wide.s32 	%rd16, %r11, 8;
	add.s64 	%rd17, %rd2, %rd16;
	ld.global.f64 	%fd44, [%rd17];
	ld.global.f64 	%fd45, [%rd3+8];
	fma.rn.f64 	%fd77, %fd44, %fd45, %fd77;
$L__BB0_7:
	add.s32 	%r12, %r11, %r39;
	add.s32 	%r51, %r10, 2;
	setp.ge.s32 	%p9, %r12, %r4;
	setp.ge.s32 	%p10, %r51, %r5;
	or.pred  	%p11, %p9, %p10;
	@%p11 bra 	$L__BB0_9;
	mul.wide.s32 	%rd18, %r12, 8;
	add.s64 	%rd19, %rd2, %rd18;
	ld.global.f64 	%fd46, [%rd19];
	ld.global.f64 	%fd47, [%rd3+16];
	fma.rn.f64 	%fd77, %fd46, %fd47, %fd77;
$L__BB0_9:
	add.s32 	%r13, %r12, %r39;
	add.s32 	%r52, %r10, 3;
	setp.ge.s32 	%p12, %r13, %r4;
	setp.ge.s32 	%p13, %r52, %r5;
	or.pred  	%p14, %p12, %p13;
	@%p14 bra 	$L__BB0_11;
	mul.wide.s32 	%rd20, %r13, 8;
	add.s64 	%rd21, %rd2, %rd20;
	ld.global.f64 	%fd48, [%rd21];
	ld.global.f64 	%fd49, [%rd3+24];
	fma.rn.f64 	%fd77, %fd48, %fd49, %fd77;
$L__BB0_11:
	add.s32 	%r14, %r13, %r39;
	add.s32 	%r53, %r10, 4;
	setp.ge.s32 	%p15, %r14, %r4;
	setp.ge.s32 	%p16, %r53, %r5;
	or.pred  	%p17, %p15, %p16;
	@%p17 bra 	$L__BB0_13;
	mul.wide.s32 	%rd22, %r14, 8;
	add.s64 	%rd23, %rd2, %rd22;
	ld.global.f64 	%fd50, [%rd23];
	ld.global.f64 	%fd51, [%rd3+32];
	fma.rn.f64 	%fd77, %fd50, %fd51, %fd77;
$L__BB0_13:
	add.s32 	%r15, %r14, %r39;
	add.s32 	%r54, %r10, 5;
	setp.ge.s32 	%p18, %r15, %r4;
	setp.ge.s32 	%p19, %r54, %r5;
	or.pred  	%p20, %p18, %p19;
	@%p20 bra 	$L__BB0_15;
	mul.wide.s32 	%rd24, %r15, 8;
	add.s64 	%rd25, %rd2, %rd24;
	ld.global.f64 	%fd52, [%rd25];
	ld.global.f64 	%fd53, [%rd3+40];
	fma.rn.f64 	%fd77, %fd52, %fd53, %fd77;
$L__BB0_15:
	add.s32 	%r16, %r15, %r39;
	add.s32 	%r55, %r10, 6;
	setp.ge.s32 	%p21, %r16, %r4;
	setp.ge.s32 	%p22, %r55, %r5;
	or.pred  	%p23, %p21, %p22;
	@%p23 bra 	$L__BB0_17;
	mul.wide.s32 	%rd26, %r16, 8;
	add.s64 	%rd27, %rd2, %rd26;
	ld.global.f64 	%fd54, [%rd27];
	ld.global.f64 	%fd55, [%rd3+48];
	fma.rn.f64 	%fd77, %fd54, %fd55, %fd77;
$L__BB0_17:
	add.s32 	%r17, %r16, %r39;
	add.s32 	%r56, %r10, 7;
	setp.ge.s32 	%p24, %r17, %r4;
	setp.ge.s32 	%p25, %r56, %r5;
	or.pred  	%p26, %p24, %p25;
	@%p26 bra 	$L__BB0_19;
	mul.wide.s32 	%rd28, %r17, 8;
	add.s64 	%rd29, %rd2, %rd28;
	ld.global.f64 	%fd56, [%rd29];
	ld.global.f64 	%fd57, [%rd3+56];
	fma.rn.f64 	%fd77, %fd56, %fd57, %fd77;
$L__BB0_19:
	add.s32 	%r64, %r64, 8;
	setp.ne.s32 	%p27, %r64, %r66;
	@%p27 bra 	$L__BB0_3;
$L__BB0_20:
	setp.eq.s32 	%p28, %r6, 0;
	@%p28 bra 	$L__BB0_41;
	and.b32  	%r20, %r38, 3;
	setp.lt.u32 	%p29, %r6, 4;
	@%p29 bra 	$L__BB0_31;
	mad.lo.s32 	%r21, %r66, %r39, %r2;
	add.s32 	%r22, %r66, %r3;
	setp.ge.s32 	%p30, %r21, %r4;
	setp.ge.s32 	%p31, %r22, %r5;
	or.pred  	%p32, %p30, %p31;
	@%p32 bra 	$L__BB0_24;
	mul.wide.s32 	%rd30, %r21, 8;
	add.s64 	%rd31, %rd2, %rd30;
	ld.global.f64 	%fd59, [%rd31];
	mul.wide.s32 	%rd32, %r22, 8;
	add.s64 	%rd33, %rd1, %rd32;
	ld.global.f64 	%fd60, [%rd33];
	fma.rn.f64 	%fd77, %fd59, %fd60, %fd77;
$L__BB0_24:
	add.s32 	%r23, %r21, %r39;
	add.s32 	%r58, %r22, 1;
	setp.ge.s32 	%p33, %r23, %r4;
	setp.ge.s32 	%p34, %r58, %r5;
	cvt.s64.s32 	%rd34, %r3;
	cvt.u64.u32 	%rd35, %r66;
	add.s64 	%rd36, %rd35, %rd34;
	shl.b64 	%rd37, %rd36, 3;
	add.s64 	%rd4, %rd1, %rd37;
	or.pred  	%p35, %p33, %p34;
	@%p35 bra 	$L__BB0_26;
	mul.wide.s32 	%rd38, %r23, 8;
	add.s64 	%rd39, %rd2, %rd38;
	ld.global.f64 	%fd61, [%rd39];
	ld.global.f64 	%fd62, [%rd4+8];
	fma.rn.f64 	%fd77, %fd61, %fd62, %fd77;
$L__BB0_26:
	add.s32 	%r24, %r23, %r39;
	add.s32 	%r59, %r22, 2;
	setp.ge.s32 	%p36, %r24, %r4;
	setp.ge.s32 	%p37, %r59, %r5;
	or.pred  	%p38, %p36, %p37;
	@%p38 bra 	$L__BB0_28;
	mul.wide.s32 	%rd40, %r24, 8;
	add.s64 	%rd41, %rd2, %rd40;
	ld.global.f64 	%fd63, [%rd41];
	ld.global.f64 	%fd64, [%rd4+16];
	fma.rn.f64 	%fd77, %fd63, %fd64, %fd77;
$L__BB0_28:
	add.s32 	%r25, %r24, %r39;
	add.s32 	%r60, %r22, 3;
	setp.ge.s32 	%p39, %r25, %r4;
	setp.ge.s32 	%p40, %r60, %r5;
	or.pred  	%p41, %p39, %p40;
	@%p41 bra 	$L__BB0_30;
	mul.wide.s32 	%rd42, %r25, 8;
	add.s64 	%rd43, %rd2, %rd42;
	ld.global.f64 	%fd65, [%rd43];
	ld.global.f64 	%fd66, [%rd4+24];
	fma.rn.f64 	%fd77, %fd65, %fd66, %fd77;
$L__BB0_30:
	add.s32 	%r66, %r66, 4;
$L__BB0_31:
	setp.eq.s32 	%p42, %r20, 0;
	@%p42 bra 	$L__BB0_41;
	setp.eq.s32 	%p43, %r20, 1;
	@%p43 bra 	$L__BB0_38;
	mad.lo.s32 	%r28, %r66, %r39, %r2;
	add.s32 	%r29, %r66, %r3;
	setp.ge.s32 	%p44, %r28, %r4;
	setp.ge.s32 	%p45, %r29, %r5;
	or.pred  	%p46, %p44, %p45;
	@%p46 bra 	$L__BB0_35;
	mul.wide.s32 	%rd44, %r28, 8;
	add.s64 	%rd45, %rd2, %rd44;
	ld.global.f64 	%fd68, [%rd45];
	mul.wide.s32 	%rd46, %r29, 8;
	add.s64 	%rd47, %rd1, %rd46;
	ld.global.f64 	%fd69, [%rd47];
	fma.rn.f64 	%fd77, %fd68, %fd69, %fd77;
$L__BB0_35:
	add.s32 	%r30, %r28, %r39;
	add.s32 	%r61, %r29, 1;
	setp.ge.s32 	%p47, %r30, %r4;
	setp.ge.s32 	%p48, %r61, %r5;
	or.pred  	%p49, %p47, %p48;
	@%p49 bra 	$L__BB0_37;
	mul.wide.s32 	%rd48, %r30, 8;
	add.s64 	%rd49, %rd2, %rd48;
	ld.global.f64 	%fd70, [%rd49];
	cvt.s64.s32 	%rd50, %r3;
	cvt.s64.s32 	%rd51, %r66;
	add.s64 	%rd52, %rd51, %rd50;
	shl.b64 	%rd53, %rd52, 3;
	add.s64 	%rd54, %rd1, %rd53;
	ld.global.f64 	%fd71, [%rd54+8];
	fma.rn.f64 	%fd77, %fd70, %fd71, %fd77;
$L__BB0_37:
	add.s32 	%r66, %r66, 2;
$L__BB0_38:
	and.b32  	%r62, %r38, 1;
	setp.eq.b32 	%p50, %r62, 1;
	not.pred 	%p51, %p50;
	@%p51 bra 	$L__BB0_41;
	mad.lo.s32 	%r33, %r66, %r39, %r2;
	add.s32 	%r34, %r66, %r3;
	setp.ge.s32 	%p52, %r33, %r4;
	setp.ge.s32 	%p53, %r34, %r5;
	or.pred  	%p54, %p52, %p53;
	@%p54 bra 	$L__BB0_41;
	mul.wide.s32 	%rd55, %r33, 8;
	add.s64 	%rd56, %rd2, %rd55;
	ld.global.f64 	%fd72, [%rd56];
	mul.wide.s32 	%rd57, %r34, 8;
	add.s64 	%rd58, %rd1, %rd57;
	ld.global.f64 	%fd73, [%rd58];
	fma.rn.f64 	%fd77, %fd72, %fd73, %fd77;
$L__BB0_41:
	mad.lo.s32 	%r35, %r41, %r1, %r2;
	mul.lo.s32 	%r63, %r37, %r36;
	setp.ge.s32 	%p55, %r35, %r63;
	@%p55 bra 	$L__BB0_43;
	cvta.to.global.u64 	%rd59, %rd5;
	mul.wide.s32 	%rd60, %r35, 8;
	add.s64 	%rd61, %rd59, %rd60;
	ld.global.f64 	%fd74, [%rd61];
	add.f64 	%fd75, %fd77, %fd74;
	st.global.f64 	[%rd61], %fd75;
$L__BB0_43:
	bar.sync 	0;
	ret;

}


// ===== COMPILED SASS (sm_100) =====

	.target	sm_100

	.elftype	@"ET_EXEC"


//--------------------- .note.nv.tkinfo           --------------------------
	.section	.note.nv.tkinfo,"",@"SHT_NOTE"
	.sectionflags	@"SHF_NOTE_NV_TKINFO"
	.tkinfo
        /*0018*/ 	.word	0x00000002
        /*0030*/ 	.string	""
        /*0030*/ 	.string	"ptxas"
        /*0030*/ 	.string	"Cuda compilation tools, release 13.0, V13.0.88"
        /*0030*/ 	.string	"Build cuda_13.0.r13.0/compiler.36424714_0"
        /*0030*/ 	.string	"-arch sm_100 -m 64 "



//--------------------- .note.nv.cuinfo           --------------------------
	.section	.note.nv.cuinfo,"",@"SHT_NOTE"
	.sectionflags	@"SHF_NOTE_NV_CUINFO"
        /*0018*/ 	.short	0x0002
        /*001a*/ 	.short	0x0064
        /*001c*/ 	.short	0x0082
	.zero		2


//--------------------- .nv.info                  --------------------------
	.section	.nv.info,"",@"SHT_CUDA_INFO"
	.align	4


	//----- nvinfo : EIATTR_REGCOUNT
	.align		4
        /*0000*/ 	.byte	0x04, 0x2f
        /*0002*/ 	.short	(.L_1 - .L_0)
	.align		4
.L_0:
        /*0004*/ 	.word	index@(_Z10kernelFunciiiPdS_S_iii)
        /*0008*/ 	.word	0x00000020


	//----- nvinfo : EIATTR_FRAME_SIZE
	.align		4
.L_1:
        /*000c*/ 	.byte	0x04, 0x11
        /*000e*/ 	.short	(.L_3 - .L_2)
	.align		4
.L_2:
        /*0010*/ 	.word	index@(_Z10kernelFunciiiPdS_S_iii)
        /*0014*/ 	.word	0x00000000


	//----- nvinfo : EIATTR_MIN_STACK_SIZE
	.align		4
.L_3:
        /*0018*/ 	.byte	0x04, 0x12
        /*001a*/ 	.short	(.L_5 - .L_4)
	.align		4
.L_4:
        /*001c*/ 	.word	index@(_Z10kernelFunciiiPdS_S_iii)
        /*0020*/ 	.word	0x00000000
.L_5:


//--------------------- .nv.compat                --------------------------
	.section	.nv.compat,"",@"SHT_CUDA_COMPAT_INFO"
	.align	4
        /*0000*/ 	.byte	0x02, 0x09, 0x00, 0x00, 0x02, 0x02, 0x01, 0x00, 0x02, 0x05, 0x05, 0x00, 0x03, 0x07, 0x01, 0x01
        /*0010*/ 	.byte	0x02, 0x03, 0x00, 0x00, 0x02, 0x06, 0x01, 0x00, 0x04, 0x0b, 0x08, 0x00, 0x01, 0x00, 0x00, 0x00
        /*0020*/ 	.byte	0x00, 0x00, 0x00, 0x00


//--------------------- .nv.info._Z10kernelFunciiiPdS_S_iii --------------------------
	.section	.nv.info._Z10kernelFunciiiPdS_S_iii,"",@"SHT_CUDA_INFO"
	.sectionflags	@""
	.align	4


	//----- nvinfo : EIATTR_CUDA_API_VERSION
	.align		4
        /*0000*/ 	.byte	0x04, 0x37
        /*0002*/ 	.short	(.L_7 - .L_6)
.L_6:
        /*0004*/ 	.word	0x00000082


	//----- nvinfo : EIATTR_KPARAM_INFO
	.align		4
.L_7:
        /*0008*/ 	.byte	0x04, 0x17
        /*000a*/ 	.short	(.L_9 - .L_8)
.L_8:
        /*000c*/ 	.word	0x00000000
        /*0010*/ 	.short	0x0008
        /*0012*/ 	.short	0x0030
        /*0014*/ 	.byte	0x00, 0xf0, 0x11, 0x00


	//----- nvinfo : EIATTR_KPARAM_INFO
	.align		4
.L_9:
        /*0018*/ 	.byte	0x04, 0x17
        /*001a*/ 	.short	(.L_11 - .L_10)
.L_10:
        /*001c*/ 	.word	0x00000000
        /*0020*/ 	.short	0x0007
        /*0022*/ 	.short	0x002c
        /*0024*/ 	.byte	0x00, 0xf0, 0x11, 0x00


	//----- nvinfo : EIATTR_KPARAM_INFO
	.align		4
.L_11:
        /*0028*/ 	.byte	0x04, 0x17
        /*002a*/ 	.short	(.L_13 - .L_12)
.L_12:
        /*002c*/ 	.word	0x00000000
        /*0030*/ 	.short	0x0006
        /*0032*/ 	.short	0x0028
        /*0034*/ 	.byte	0x00, 0xf0, 0x11, 0x00


	//----- nvinfo : EIATTR_KPARAM_INFO
	.align		4
.L_13:
        /*0038*/ 	.byte	0x04, 0x17
        /*003a*/ 	.short	(.L_15 - .L_14)
.L_14:
        /*003c*/ 	.word	0x00000000
        /*0040*/ 	.short	0x0005
        /*0042*/ 	.short	0x0020
        /*0044*/ 	.byte	0x00, 0xf5, 0x21, 0x00


	//----- nvinfo : EIATTR_KPARAM_INFO
	.align		4
.L_15:
        /*0048*/ 	.byte	0x04, 0x17
        /*004a*/ 	.short	(.L_17 - .L_16)
.L_16:
        /*004c*/ 	.word	0x00000000
        /*0050*/ 	.short	0x0004
        /*0052*/ 	.short	0x0018
        /*0054*/ 	.byte	0x00, 0xf5, 0x21, 0x00


	//----- nvinfo : EIATTR_KPARAM_INFO
	.align		4
.L_17:
        /*0058*/ 	.byte	0x04, 0x17
        /*005a*/ 	.short	(.L_19 - .L_18)
.L_18:
        /*005c*/ 	.word	0x00000000
        /*0060*/ 	.short	0x0003
        /*0062*/ 	.short	0x0010
        /*0064*/ 	.byte	0x00, 0xf5, 0x21, 0x00


	//----- nvinfo : EIATTR_KPARAM_INFO
	.align		4
.L_19:
        /*0068*/ 	.byte	0x04, 0x17
        /*006a*/ 	.short	(.L_21 - .L_20)
.L_20:
        /*006c*/ 	.word	0x00000000
        /*0070*/ 	.short	0x0002
        /*0072*/ 	.short	0x0008
        /*0074*/ 	.byte	0x00, 0xf0, 0x11, 0x00


	//----- nvinfo : EIATTR_KPARAM_INFO
	.align		4
.L_21:
        /*0078*/ 	.byte	0x04, 0x17
        /*007a*/ 	.short	(.L_23 - .L_22)
.L_22:
        /*007c*/ 	.word	0x00000000
        /*0080*/ 	.short	0x0001
        /*0082*/ 	.short	0x0004
        /*0084*/ 	.byte	0x00, 0xf0, 0x11, 0x00


	//----- nvinfo : EIATTR_KPARAM_INFO
	.align		4
.L_23:
        /*0088*/ 	.byte	0x04, 0x17
        /*008a*/ 	.short	(.L_25 - .L_24)
.L_24:
        /*008c*/ 	.word	0x00000000
        /*0090*/ 	.short	0x0000
        /*0092*/ 	.short	0x0000
        /*0094*/ 	.byte	0x00, 0xf0, 0x11, 0x00


	//----- nvinfo : EIATTR_SPARSE_MMA_MASK
	.align		4
.L_25:
        /*0098*/ 	.byte	0x03, 0x50
        /*009a*/ 	.short	0x0000


	//----- nvinfo : EIATTR_MAXREG_COUNT
	.align		4
        /*009c*/ 	.byte	0x03, 0x1b
        /*009e*/ 	.short	0x00ff


	//----- nvinfo : EIATTR_NUM_BARRIERS
	.align		4
        /*00a0*/ 	.byte	0x02, 0x4c
        /*00a2*/ 	.byte	0x01
	.zero		1


	//----- nvinfo : EIATTR_MERCURY_ISA_VERSION
	.align		4
        /*00a4*/ 	.byte	0x03, 0x5f
        /*00a6*/ 	.short	0x0101


	//----- nvinfo : EIATTR_VRC_CTA_INIT_COUNT
	.align		4
        /*00a8*/ 	.byte	0x02, 0x4a
	.zero		1
	.zero		1


	//----- nvinfo : EIATTR_EXIT_INSTR_OFFSETS
	.align		4
        /*00ac*/ 	.byte	0x04, 0x1c
        /*00ae*/ 	.short	(.L_27 - .L_26)


	//   ....[0]....
.L_26:
        /*00b0*/ 	.word	0x00000e30


	//----- nvinfo : EIATTR_CRS_STACK_SIZE
	.align		4
.L_27:
        /*00b4*/ 	.byte	0x04, 0x1e
        /*00b6*/ 	.short	(.L_29 - .L_28)
.L_28:
        /*00b8*/ 	.word	0x00000000


	//----- nvinfo : EIATTR_CBANK_PARAM_SIZE
	.align		4
.L_29:
        /*00bc*/ 	.byte	0x03, 0x19
        /*00be*/ 	.short	0x0034


	//----- nvinfo : EIATTR_PARAM_CBANK
	.align		4
        /*00c0*/ 	.byte	0x04, 0x0a
        /*00c2*/ 	.short	(.L_31 - .L_30)
	.align		4
.L_30:
        /*00c4*/ 	.word	index@(.nv.constant0._Z10kernelFunciiiPdS_S_iii)
        /*00c8*/ 	.short	0x0380
        /*00ca*/ 	.short	0x0034


	//----- nvinfo : EIATTR_SW_WAR
	.align		4
.L_31:
        /*00cc*/ 	.byte	0x04, 0x36
        /*00ce*/ 	.short	(.L_33 - .L_32)
.L_32:
        /*00d0*/ 	.word	0x00000008
.L_33:


//--------------------- .nv.callgraph             --------------------------
	.section	.nv.callgraph,"",@"SHT_CUDA_CALLGRAPH"
	.align	4
	.sectionentsize	8
	.align		4
        /*0000*/ 	.word	0x00000000
	.align		4
        /*0004*/ 	.word	0xffffffff
	.align		4
        /*0008*/ 	.word	0x00000000
	.align		4
        /*000c*/ 	.word	0xfffffffe
	.align		4
        /*0010*/ 	.word	0x00000000
	.align		4
        /*0014*/ 	.word	0xfffffffd
	.align		4
        /*0018*/ 	.word	0x00000000
	.align		4
        /*001c*/ 	.word	0xfffffffc


//--------------------- .text._Z10kernelFunciiiPdS_S_iii --------------------------
	.section	.text._Z10kernelFunciiiPdS_S_iii,"ax",@progbits
	.align	128
        .global         _Z10kernelFunciiiPdS_S_iii
        .type           _Z10kernelFunciiiPdS_S_iii,@function
        .size           _Z10kernelFunciiiPdS_S_iii,(.L_x_9 - _Z10kernelFunciiiPdS_S_iii)
        .other          _Z10kernelFunciiiPdS_S_iii,@"STO_CUDA_ENTRY STV_DEFAULT"
_Z10kernelFunciiiPdS_S_iii:
.text._Z10kernelFunciiiPdS_S_iii:
[----:B------:R-:W-:Y:S01]  /*0000*/  LDC R1, c[0x0][0x37c] ;  /* 0x0000df00ff017b82 */ /* 0x000fe20000000800 */
[----:B------:R-:W0:Y:S01]  /*0010*/  S2R R3, SR_TID.Y ;  /* 0x0000000000037919 */ /* 0x000e220000002200 */
[----:B------:R-:W1:Y:S06]  /*0020*/  LDCU UR4, c[0x0][0x388] ;  /* 0x00007100ff0477ac */ /* 0x000e6c0008000800 */
[----:B------:R-:W0:Y:S01]  /*0030*/  S2UR UR5, SR_CTAID.Y ;  /* 0x00000000000579c3 */ /* 0x000e220000002600 */
[----:B------:R-:W-:Y:S01]  /*0040*/  CS2R R6, SRZ ;  /* 0x0000000000067805 */ /* 0x000fe2000001ff00 */
[----:B------:R-:W2:Y:S01]  /*0050*/  S2R R5, SR_TID.X ;  /* 0x0000000000057919 */ /* 0x000ea20000002100 */
[----:B------:R-:W3:Y:S05]  /*0060*/  LDCU.64 UR10, c[0x0][0x358] ;  /* 0x00006b00ff0a77ac */ /* 0x000eea0008000a00 */
[----:B------:R-:W0:Y:S08]  /*0070*/  LDC R0, c[0x0][0x364] ;  /* 0x0000d900ff007b82 */ /* 0x000e300000000800 */
[----:B------:R-:W2:Y:S01]  /*0080*/  S2UR UR6, SR_CTAID.X ;  /* 0x00000000000679c3 */ /* 0x000ea20000002500 */
[----:B-1----:R-:W-:-:S07]  /*0090*/  UISETP.GE.AND UP0, UPT, UR4, 0x1, UPT ;  /* 0x000000010400788c */ /* 0x002fce000bf06270 */
[----:B------:R-:W2:Y:S01]  /*00a0*/  LDC R2, c[0x0][0x360] ;  /* 0x0000d800ff027b82 */ /* 0x000ea20000000800 */
[----:B0-----:R-:W-:Y:S02]  /*00b0*/  IMAD R0, R0, UR5, R3 ;  /* 0x0000000500007c24 */ /* 0x001fe4000f8e0203 */
[----:B--2---:R-:W-:Y:S01]  /*00c0*/  IMAD R3, R2, UR6, R5 ;  /* 0x0000000602037c24 */ /* 0x004fe2000f8e0205 */
[----:B---3--:R-:W-:Y:S06]  /*00d0*/  BRA.U !UP0, `(.L_x_0) ;  /* 0x0000000d081c7547 */ /* 0x008fec000b800000 */
[----:B------:R-:W0:Y:S01]  /*00e0*/  LDCU UR9, c[0x0][0x3ac] ;  /* 0x00007580ff0977ac */ /* 0x000e220008000800 */
[----:B------:R-:W-:Y:S01]  /*00f0*/  IMAD.MOV.U32 R2, RZ, RZ, RZ ;  /* 0x000000ffff027224 */ /* 0x000fe200078e00ff */
[----:B------:R-:W-:Y:S01]  /*0100*/  CS2R R6, SRZ ;  /* 0x0000000000067805 */ /* 0x000fe2000001ff00 */
[----:B------:R-:W1:Y:S01]  /*0110*/  LDCU.64 UR6, c[0x0][0x380] ;  /* 0x00007000ff0677ac */ /* 0x000e620008000a00 */
[----:B------:R-:W-:Y:S02]  /*0120*/  UISETP.GE.U32.AND UP0, UPT, UR4, 0x8, UPT ;  /* 0x000000080400788c */ /* 0x000fe4000bf06070 */
[----:B------:R-:W-:-:S04]  /*0130*/  ULOP3.LUT UR8, UR4, 0x7, URZ, 0xc0, !UPT ;  /* 0x0000000704087892 */ /* 0x000fc8000f8ec0ff */
[----:B------:R-:W-:Y:S01]  /*0140*/  UISETP.NE.AND UP1, UPT, UR8, URZ, UPT ;  /* 0x000000ff0800728c */ /* 0x000fe2000bf25270 */
[----:B0-----:R-:W-:Y:S01]  /*0150*/  IMAD R5, R0, UR9, RZ ;  /* 0x0000000900057c24 */ /* 0x001fe2000f8e02ff */
[----:B-1----:R-:W-:Y:S02]  /*0160*/  UIMAD UR5, UR4, UR6, URZ ;  /* 0x00000006040572a4 */ /* 0x002fe4000f8e02ff */
[----:B------:R-:W-:Y:S01]  /*0170*/  UIMAD UR6, UR4, UR7, URZ ;  /* 0x00000007040672a4 */ /* 0x000fe2000f8e02ff */
[----:B------:R-:W-:Y:S11]  /*0180*/  BRA.U !UP0, `(.L_x_1) ;  /* 0x0000000508607547 */ /* 0x000ff6000b800000 */
[----:B------:R-:W0:Y:S01]  /*0190*/  LDC R4, c[0x0][0x3a8] ;  /* 0x0000ea00ff047b82 */ /* 0x000e220000000800 */
[----:B------:R-:W-:Y:S01]  /*01a0*/  ULOP3.LUT UR4, UR4, 0x7ffffff8, URZ, 0xc0, !UPT ;  /* 0x7ffffff804047892 */ /* 0x000fe2000f8ec0ff */
[----:B------:R-:W-:Y:S01]  /*01b0*/  CS2R R6, SRZ ;  /* 0x0000000000067805 */ /* 0x000fe2000001ff00 */
[----:B------:R-:W1:Y:S04]  /*01c0*/  LDCU.64 UR12, c[0x0][0x398] ;  /* 0x00007300ff0c77ac */ /* 0x000e680008000a00 */
[----:B------:R-:W-:Y:S01]  /*01d0*/  IMAD.U32 R2, RZ, RZ, UR4 ;  /* 0x00000004ff027e24 */ /* 0x000fe2000f8e00ff */
[----:B------:R-:W-:-:S06]  /*01e0*/  UMOV UR4, URZ ;  /* 0x000000ff00047c82 */ /* 0x000fcc0008000000 */
.L_x_2:
[----:B------:R-:W2:Y:S01]  /*01f0*/  LDC.64 R24, c[0x0][0x390] ;  /* 0x0000e400ff187b82 */ /* 0x000ea20000000a00 */
[----:B------:R-:W-:Y:S02]  /*0200*/  VIADD R22, R5, UR4 ;  /* 0x0000000405167c36 */ /* 0x000fe40008000000 */
[----:B0-----:R-:W-:-:S03]  /*0210*/  IMAD R9, R4, UR4, R3 ;  /* 0x0000000404097c24 */ /* 0x001fc6000f8e0203 */
[----:B------:R-:W-:Y:S02]  /*0220*/  ISETP.GE.AND P2, PT, R22, UR6, PT ;  /* 0x0000000616007c0c */ /* 0x000fe4000bf46270 */
[----:B------:R-:W0:Y:S02]  /*0230*/  LDC.64 R12, c[0x0][0x398] ;  /* 0x0000e600ff0c7b82 */ /* 0x000e240000000a00 */
[----:B------:R-:W-:-:S13]  /*0240*/  ISETP.GE.OR P2, PT, R9, UR5, P2 ;  /* 0x0000000509007c0c */ /* 0x000fda0009746670 */
[----:B--2---:R-:W-:-:S06]  /*0250*/  @!P2 IMAD.WIDE R24, R9, 0x8, R24 ;  /* 0x000000080918a825 */ /* 0x004fcc00078e0218 */
[----:B------:R-:W2:Y:S01]  /*0260*/  @!P2 LDG.E.64 R24, desc[UR10][R24.64] ;  /* 0x0000000a1818a981 */ /* 0x000ea2000c1e1b00 */
[----:B0-----:R-:W-:-:S06]  /*0270*/  @!P2 IMAD.WIDE R12, R22, 0x8, R12 ;  /* 0x00000008160ca825 */ /* 0x001fcc00078e020c */
[----:B------:R-:W2:Y:S01]  /*0280*/  @!P2 LDG.E.64 R12, desc[UR10][R12.64] ;  /* 0x0000000a0c0ca981 */ /* 0x000ea2000c1e1b00 */
[----:B------:R-:W-:Y:S02]  /*0290*/  VIADD R8, R22, 0x1 ;  /* 0x0000000116087836 */ /* 0x000fe40000000000 */
[----:B------:R-:W-:-:S03]  /*02a0*/  IMAD.IADD R11, R9, 0x1, R4 ;  /* 0x00000001090b7824 */ /* 0x000fc600078e0204 */
[----:B------:R-:W-:-:S04]  /*02b0*/  ISETP.GE.AND P4, PT, R8, UR6, PT ;  /* 0x0000000608007c0c */ /* 0x000fc8000bf86270 */
[C---:B------:R-:W-:Y:S02]  /*02c0*/  ISETP.GE.OR P4, PT, R11.reuse, UR5, P4 ;  /* 0x000000050b007c0c */ /* 0x040fe4000a786670 */
[----:B------:R-:W-:Y:S01]  /*02d0*/  IADD3 R8, PT, PT, R22, 0x2, RZ ;  /* 0x0000000216087810 */ /* 0x000fe20007ffe0ff */
[----:B------:R-:W-:-:S03]  /*02e0*/  IMAD.IADD R21, R11, 0x1, R4 ;  /* 0x000000010b157824 */ /* 0x000fc600078e0204 */
[----:B------:R-:W-:-:S07]  /*02f0*/  ISETP.GE.AND P0, PT, R8, UR6, PT ;  /* 0x0000000608007c0c */ /* 0x000fce000bf06270 */
[----:B------:R-:W0:Y:S01]  /*0300*/  @!P4 LDC.64 R18, c[0x0][0x390] ;  /* 0x0000e400ff12cb82 */ /* 0x000e220000000a00 */
[----:B------:R-:W-:Y:S01]  /*0310*/  ISETP.GE.OR P0, PT, R21, UR5, P0 ;  /* 0x0000000515007c0c */ /* 0x000fe20008706670 */
[----:B------:R-:W-:Y:S02]  /*0320*/  USHF.R.S32.HI UR7, URZ, 0x1f, UR4 ;  /* 0x0000001fff077899 */ /* 0x000fe40008011404 */
[----:B------:R-:W-:Y:S01]  /*0330*/  IADD3 R9, P1, PT, R5, UR4, RZ ;  /* 0x0000000405097c10 */ /* 0x000fe2000ff3e0ff */
[----:B------:R-:W-:Y:S02]  /*0340*/  VIADD R14, R22, 0x3 ;  /* 0x00000003160e7836 */ /* 0x000fe40000000000 */
[----:B------:R-:W-:Y:S01]  /*0350*/  IMAD.IADD R23, R21, 0x1, R4 ;  /* 0x0000000115177824 */ /* 0x000fe200078e0204 */
[----:B-1----:R-:W-:Y:S02]  /*0360*/  LEA R8, P3, R9, UR12, 0x3 ;  /* 0x0000000c09087c11 */ /* 0x002fe4000f8618ff */
[----:B------:R-:W-:-:S04]  /*0370*/  LEA.HI.X.SX32 R10, R5, UR7, 0x1, P1 ;  /* 0x00000007050a7c11 */ /* 0x000fc800088f0eff */
[----:B------:R-:W1:Y:S01]  /*0380*/  @!P0 LDC.64 R16, c[0x0][0x390] ;  /* 0x0000e400ff108b82 */ /* 0x000e620000000a00 */
[----:B------:R-:W-:Y:S02]  /*0390*/  ISETP.GE.AND P1, PT, R14, UR6, PT ;  /* 0x000000060e007c0c */ /* 0x000fe4000bf26270 */
[----:B------:R-:W-:Y:S02]  /*03a0*/  LEA.HI.X R9, R9, UR13, R10, 0x3, P3 ;  /* 0x0000000d09097c11 */ /* 0x000fe400098f1c0a */
[----:B------:R-:W-:-:S03]  /*03b0*/  ISETP.GE.OR P1, PT, R23, UR5, P1 ;  /* 0x0000000517007c0c */ /* 0x000fc60008f26670 */
[----:B------:R-:W3:Y:S01]  /*03c0*/  @!P4 LDG.E.64 R14, desc[UR10][R8.64+0x8] ;  /* 0x0000080a080ec981 */ /* 0x000ee2000c1e1b00 */
[----:B0-----:R-:W-:-:S06]  /*03d0*/  @!P4 IMAD.WIDE R18, R11, 0x8, R18 ;  /* 0x000000080b12c825 */ /* 0x001fcc00078e0212 */
[----:B------:R-:W3:Y:S03]  /*03e0*/  @!P4 LDG.E.64 R18, desc[UR10][R18.64] ;  /* 0x0000000a1212c981 */ /* 0x000ee6000c1e1b00 */
[----:B------:R-:W0:Y:S01]  /*03f0*/  @!P1 LDC.64 R10, c[0x0][0x390] ;  /* 0x0000e400ff0a9b82 */ /* 0x000e220000000a00 */
[----:B-1----:R-:W-:Y:S02]  /*0400*/  @!P0 IMAD.WIDE R20, R21, 0x8, R16 ;  /* 0x0000000815148825 */ /* 0x002fe400078e0210 */
[----:B------:R-:W4:Y:S04]  /*0410*/  @!P0 LDG.E.64 R16, desc[UR10][R8.64+0x10] ;  /* 0x0000100a08108981 */ /* 0x000f28000c1e1b00 */
[----:B------:R-:W4:Y:S01]  /*0420*/  @!P0 LDG.E.64 R20, desc[UR10][R20.64] ;  /* 0x0000000a14148981 */ /* 0x000f22000c1e1b00 */
[----:B0-----:R-:W-:-:S06]  /*0430*/  @!P1 IMAD.WIDE R10, R23, 0x8, R10 ;  /* 0x00000008170a9825 */ /* 0x001fcc00078e020a */
[----:B------:R-:W5:Y:S01]  /*0440*/  @!P1 LDG.E.64 R10, desc[UR10][R10.64] ;  /* 0x0000000a0a0a9981 */ /* 0x000f62000c1e1b00 */
[----:B--2---:R-:W-:-:S03]  /*0450*/  @!P2 DFMA R6, R24, R12, R6 ;  /* 0x0000000c1806a22b */ /* 0x004fc60000000006 */
[----:B------:R-:W5:Y:S01]  /*0460*/  @!P1 LDG.E.64 R12, desc[UR10][R8.64+0x18] ;  /* 0x0000180a080c9981 */ /* 0x000f62000c1e1b00 */
[----:B------:R-:W-:Y:S01]  /*0470*/  VIADD R24, R22, 0x4 ;  /* 0x0000000416187836 */ /* 0x000fe20000000000 */
[----:B------:R-:W-:-:S04]  /*0480*/  IADD3 R23, PT, PT, R23, R4, RZ ;  /* 0x0000000417177210 */ /* 0x000fc80007ffe0ff */
[----:B------:R-:W-:Y:S01]  /*0490*/  ISETP.GE.AND P3, PT, R24, UR6, PT ;  /* 0x0000000618007c0c */ /* 0x000fe2000bf66270 */
[----:B------:R-:W-:-:S03]  /*04a0*/  VIADD R24, R22, 0x5 ;  /* 0x0000000516187836 */ /* 0x000fc60000000000 */
[C---:B------:R-:W-:Y:S01]  /*04b0*/  ISETP.GE.OR P3, PT, R23.reuse, UR5, P3 ;  /* 0x0000000517007c0c */ /* 0x040fe20009f66670 */
[----:B------:R-:W-:Y:S01]  /*04c0*/  IMAD.IADD R25, R23, 0x1, R4 ;  /* 0x0000000117197824 */ /* 0x000fe200078e0204 */
[----:B------:R-:W-:Y:S01]  /*04d0*/  ISETP.GE.AND P2, PT, R24, UR6, PT ;  /* 0x0000000618007c0c */ /* 0x000fe2000bf46270 */
[----:B------:R-:W-:-:S03]  /*04e0*/  VIADD R24, R22, 0x6 ;  /* 0x0000000616187836 */ /* 0x000fc60000000000 */
[C---:B------:R-:W-:Y:S01]  /*04f0*/  ISETP.GE.OR P2, PT, R25.reuse, UR5, P2 ;  /* 0x0000000519007c0c */ /* 0x040fe20009746670 */
[--C-:B------:R-:W-:Y:S01]  /*0500*/  IMAD.IADD R27, R25, 0x1, R4.reuse ;  /* 0x00000001191b7824 */ /* 0x100fe200078e0204 */
[----:B------:R-:W-:Y:S02]  /*0510*/  ISETP.GE.AND P5, PT, R24, UR6, PT ;  /* 0x0000000618007c0c */ /* 0x000fe4000bfa6270 */
[----:B------:R-:W-:Y:S01]  /*0520*/  IADD3 R22, PT, PT, R22, 0x7, RZ ;  /* 0x0000000716167810 */ /* 0x000fe20007ffe0ff */
[C---:B------:R-:W-:Y:S01]  /*0530*/  IMAD.IADD R29, R27.reuse, 0x1, R4 ;  /* 0x000000011b1d7824 */ /* 0x040fe200078e0204 */
[----:B---3--:R-:W-:Y:S01]  /*0540*/  @!P4 DFMA R6, R18, R14, R6 ;  /* 0x0000000e1206c22b */ /* 0x008fe20000000006 */
[----:B------:R-:W0:Y:S01]  /*0550*/  @!P3 LDC.64 R18, c[0x0][0x390] ;  /* 0x0000e400ff12bb82 */ /* 0x000e220000000a00 */
[----:B------:R-:W-:Y:S02]  /*0560*/  ISETP.GE.OR P4, PT, R27, UR5, P5 ;  /* 0x000000051b007c0c */ /* 0x000fe4000af86670 */
[----:B------:R-:W-:-:S05]  /*0570*/  ISETP.GE.AND P5, PT, R22, UR6, PT ;  /* 0x0000000616007c0c */ /* 0x000fca000bfa6270 */
[----:B------:R-:W1:Y:S01]  /*0580*/  @!P2 LDC.64 R14, c[0x0][0x390] ;  /* 0x0000e400ff0eab82 */ /* 0x000e620000000a00 */
[----:B------:R-:W-:Y:S01]  /*0590*/  ISETP.GE.OR P5, PT, R29, UR5, P5 ;  /* 0x000000051d007c0c */ /* 0x000fe2000afa6670 */
[----:B----4-:R-:W-:-:S06]  /*05a0*/  @!P0 DFMA R6, R20, R16, R6 ;  /* 0x000000101406822b */ /* 0x010fcc0000000006 */
[----:B------:R-:W2:Y:S01]  /*05b0*/  @!P4 LDC.64 R16, c[0x0][0x390] ;  /* 0x0000e400ff10cb82 */ /* 0x000ea20000000a00 */
[----:B0-----:R-:W-:-:S07]  /*05c0*/  @!P3 IMAD.WIDE R20, R23, 0x8, R18 ;  /* 0x000000081714b825 */ /* 0x001fce00078e0212 */
[----:B------:R-:W0:Y:S01]  /*05d0*/  @!P5 LDC.64 R18, c[0x0][0x390] ;  /* 0x0000e400ff12db82 */ /* 0x000e220000000a00 */
[----:B------:R-:W3:Y:S04]  /*05e0*/  @!P3 LDG.E.64 R22, desc[UR10][R8.64+0x20] ;  /* 0x0000200a0816b981 */ /* 0x000ee8000c1e1b00 */
[----:B------:R-:W3:Y:S01]  /*05f0*/  @!P3 LDG.E.64 R20, desc[UR10][R20.64] ;  /* 0x0000000a1414b981 */ /* 0x000ee2000c1e1b00 */
[----:B-1----:R-:W-:-:S03]  /*0600*/  @!P2 IMAD.WIDE R14, R25, 0x8, R14 ;  /* 0x00000008190ea825 */ /* 0x002fc600078e020e */
[----:B------:R-:W4:Y:S04]  /*0610*/  @!P5 LDG.E.64 R24, desc[UR10][R8.64+0x38] ;  /* 0x0000380a0818d981 */ /* 0x000f28000c1e1b00 */
[----:B------:R-:W4:Y:S01]  /*0620*/  @!P2 LDG.E.64 R14, desc[UR10][R14.64] ;  /* 0x0000000a0e0ea981 */ /* 0x000f22000c1e1b00 */
[----:B--2---:R-:W-:-:S06]  /*0630*/  @!P4 IMAD.WIDE R16, R27, 0x8, R16 ;  /* 0x000000081b10c825 */ /* 0x004fcc00078e0210 */
[----:B------:R-:W2:Y:S01]  /*0640*/  @!P4 LDG.E.64 R16, desc[UR10][R16.64] ;  /* 0x0000000a1010c981 */ /* 0x000ea2000c1e1b00 */
[----:B0-----:R-:W-:-:S06]  /*0650*/  @!P5 IMAD.WIDE R18, R29, 0x8, R18 ;  /* 0x000000081d12d825 */ /* 0x001fcc00078e0212 */
[----:B------:R-:W2:Y:S01]  /*0660*/  @!P5 LDG.E.64 R18, desc[UR10][R18.64] ;  /* 0x0000000a1212d981 */ /* 0x000ea2000c1e1b00 */
[----:B-----5:R-:W-:-:S03]  /*0670*/  @!P1 DFMA R6, R10, R12, R6 ;  /* 0x0000000c0a06922b */ /* 0x020fc60000000006 */
[----:B------:R-:W4:Y:S04]  /*0680*/  @!P2 LDG.E.64 R10, desc[UR10][R8.64+0x28] ;  /* 0x0000280a080aa981 */ /* 0x000f28000c1e1b00 */
[----:B------:R-:W2:Y:S01]  /*0690*/  @!P4 LDG.E.64 R12, desc[UR10][R8.64+0x30] ;  /* 0x0000300a080cc981 */ /* 0x000ea2000c1e1b00 */
[----:B------:R-:W-:-:S06]  /*06a0*/  UIADD3 UR4, UPT, UPT, UR4, 0x8, URZ ;  /* 0x0000000804047890 */ /* 0x000fcc000fffe0ff */
[----:B------:R-:W-:Y:S01]  /*06b0*/  ISETP.NE.AND P0, PT, R2, UR4, PT ;  /* 0x0000000402007c0c */ /* 0x000fe2000bf05270 */
[----:B---3--:R-:W-:-:S08]  /*06c0*/  @!P3 DFMA R6, R20, R22, R6 ;  /* 0x000000161406b22b */ /* 0x008fd00000000006 */
[----:B----4-:R-:W-:-:S08]  /*06d0*/  @!P2 DFMA R6, R14, R10, R6 ;  /* 0x0000000a0e06a22b */ /* 0x010fd00000000006 */
[----:B--2---:R-:W-:-:S08]  /*06e0*/  @!P4 DFMA R6, R16, R12, R6 ;  /* 0x0000000c1006c22b */ /* 0x004fd00000000006 */
[----:B------:R-:W-:Y:S01]  /*06f0*/  @!P5 DFMA R6, R18, R24, R6 ;  /* 0x000000181206d22b */ /* 0x000fe20000000006 */
[----:B------:R-:W-:Y:S10]  /*0700*/  @P0 BRA `(.L_x_2) ;  /* 0xfffffff800b80947 */ /* 0x000ff4000383ffff */
.L_x_1:
[----:B------:R-:W-:Y:S05]  /*0710*/  BRA.U !UP1, `(.L_x_0) ;  /* 0x00000005098c7547 */ /* 0x000fea000b800000 */
[----:B------:R-:W0:Y:S01]  /*0720*/  LDCU UR4, c[0x0][0x388] ;  /* 0x00007100ff0477ac */ /* 0x000e220008000800 */
[----:B------:R-:W-:Y:S02]  /*0730*/  UISETP.GE.U32.AND UP0, UPT, UR8, 0x4, UPT ;  /* 0x000000040800788c */ /* 0x000fe4000bf06070 */
[----:B0-----:R-:W-:-:S04]  /*0740*/  ULOP3.LUT UR7, UR4, 0x3, URZ, 0xc0, !UPT ;  /* 0x0000000304077892 */ /* 0x001fc8000f8ec0ff */
[----:B------:R-:W-:-:S03]  /*0750*/  UISETP.NE.AND UP1, UPT, UR7, URZ, UPT ;  /* 0x000000ff0700728c */ /* 0x000fc6000bf25270 */
[----:B------:R-:W-:Y:S08]  /*0760*/  BRA.U !UP0, `(.L_x_3) ;  /* 0x0000000108b47547 */ /* 0x000ff0000b800000 */
[----:B------:R-:W0:Y:S01]  /*0770*/  LDCU UR8, c[0x0][0x3a8] ;  /* 0x00007500ff0877ac */ /* 0x000e220008000800 */
[----:B------:R-:W-:Y:S01]  /*0780*/  IMAD.IADD R15, R5, 0x1, R2 ;  /* 0x00000001050f7824 */ /* 0x000fe200078e0202 */
[----:B------:R-:W1:Y:S01]  /*0790*/  LDC.64 R16, c[0x0][0x390] ;  /* 0x0000e400ff107b82 */ /* 0x000e620000000a00 */
[----:B------:R-:W2:Y:S02]  /*07a0*/  LDCU.64 UR12, c[0x0][0x398] ;  /* 0x00007300ff0c77ac */ /* 0x000ea40008000a00 */
[C---:B------:R-:W-:Y:S01]  /*07b0*/  VIADD R4, R15.reuse, 0x1 ;  /* 0x000000010f047836 */ /* 0x040fe20000000000 */
[----:B------:R-:W-:-:S04]  /*07c0*/  ISETP.GE.AND P2, PT, R15, UR6, PT ;  /* 0x000000060f007c0c */ /* 0x000fc8000bf46270 */
[----:B------:R-:W-:Y:S01]  /*07d0*/  ISETP.GE.AND P0, PT, R4, UR6, PT ;  /* 0x0000000604007c0c */ /* 0x000fe2000bf06270 */
[C---:B------:R-:W-:Y:S01]  /*07e0*/  VIADD R4, R15.reuse, 0x2 ;  /* 0x000000020f047836 */ /* 0x040fe20000000000 */
[----:B------:R-:W3:Y:S04]  /*07f0*/  LDC.64 R18, c[0x0][0x398] ;  /* 0x0000e600ff127b82 */ /* 0x000ee80000000a00 */
[----:B------:R-:W-:Y:S01]  /*0800*/  ISETP.GE.AND P1, PT, R4, UR6, PT ;  /* 0x0000000604007c0c */ /* 0x000fe2000bf26270 */
[----:B------:R-:W-:Y:S02]  /*0810*/  VIADD R4, R15, 0x3 ;  /* 0x000000030f047836 */ /* 0x000fe40000000000 */
[----:B0-----:R-:W-:-:S03]  /*0820*/  IMAD R13, R2, UR8, R3 ;  /* 0x00000008020d7c24 */ /* 0x001fc6000f8e0203 */
[----:B------:R-:W-:Y:S02]  /*0830*/  ISETP.GE.AND P3, PT, R4, UR6, PT ;  /* 0x0000000604007c0c */ /* 0x000fe4000bf66270 */
[C---:B------:R-:W-:Y:S02]  /*0840*/  IADD3 R25, PT, PT, R13.reuse, UR8, RZ ;  /* 0x000000080d197c10 */ /* 0x040fe4000fffe0ff */
[----:B------:R-:W-:Y:S02]  /*0850*/  ISETP.GE.OR P2, PT, R13, UR5, P2 ;  /* 0x000000050d007c0c */ /* 0x000fe40009746670 */
[C---:B------:R-:W-:Y:S01]  /*0860*/  ISETP.GE.OR P0, PT, R25.reuse, UR5, P0 ;  /* 0x0000000519007c0c */ /* 0x040fe20008706670 */
[----:B------:R-:W-:Y:S01]  /*0870*/  VIADD R23, R25, UR8 ;  /* 0x0000000819177c36 */ /* 0x000fe20008000000 */
[----:B------:R-:W-:-:S04]  /*0880*/  IADD3 R4, P4, PT, R5, R2, RZ ;  /* 0x0000000205047210 */ /* 0x000fc80007f9e0ff */
[C---:B------:R-:W-:Y:S02]  /*0890*/  ISETP.GE.OR P1, PT, R23.reuse, UR5, P1 ;  /* 0x0000000517007c0c */ /* 0x040fe40008f26670 */
[----:B------:R-:W-:-:S03]  /*08a0*/  IADD3 R21, PT, PT, R23, UR8, RZ ;  /* 0x0000000817157c10 */ /* 0x000fc6000fffe0ff */
[----:B-1----:R-:W-:Y:S01]  /*08b0*/  @!P2 IMAD.WIDE R16, R13, 0x8, R16 ;  /* 0x000000080d10a825 */ /* 0x002fe200078e0210 */
[----:B------:R-:W-:Y:S01]  /*08c0*/  ISETP.GE.OR P3, PT, R21, UR5, P3 ;  /* 0x0000000515007c0c */ /* 0x000fe20009f66670 */
[----:B------:R-:W0:Y:S02]  /*08d0*/  @!P0 LDC.64 R8, c[0x0][0x390] ;  /* 0x0000e400ff088b82 */ /* 0x000e240000000a00 */
[----:B---3--:R-:W-:Y:S01]  /*08e0*/  @!P2 IMAD.WIDE R18, R15, 0x8, R18 ;  /* 0x000000080f12a825 */ /* 0x008fe200078e0212 */
[----:B------:R-:W-:Y:S01]  /*08f0*/  LEA.HI.X.SX32 R15, R5, RZ, 0x1, P4 ;  /* 0x000000ff050f7211 */ /* 0x000fe200020f0eff */
[----:B------:R-:W3:Y:S01]  /*0900*/  @!P2 LDG.E.64 R16, desc[UR10][R16.64] ;  /* 0x0000000a1010a981 */ /* 0x000ee2000c1e1b00 */
[----:B--2---:R-:W-:-:S03]  /*0910*/  LEA R14, P4, R4, UR12, 0x3 ;  /* 0x0000000c040e7c11 */ /* 0x004fc6000f8818ff */
[----:B------:R-:W1:Y:S01]  /*0920*/  @!P1 LDC.64 R10, c[0x0][0x390] ;  /* 0x0000e400ff0a9b82 */ /* 0x000e620000000a00 */
[----:B------:R-:W3:Y:S07]  /*0930*/  @!P2 LDG.E.64 R18, desc[UR10][R18.64] ;  /* 0x0000000a1212a981 */ /* 0x000eee000c1e1b00 */
[----:B------:R-:W2:Y:S01]  /*0940*/  @!P3 LDC.64 R12, c[0x0][0x390] ;  /* 0x0000e400ff0cbb82 */ /* 0x000ea20000000a00 */
[----:B------:R-:W-:Y:S01]  /*0950*/  LEA.HI.X R15, R4, UR13, R15, 0x3, P4 ;  /* 0x0000000d040f7c11 */ /* 0x000fe2000a0f1c0f */
[----:B0-----:R-:W-:-:S04]  /*0960*/  @!P0 IMAD.WIDE R8, R25, 0x8, R8 ;  /* 0x0000000819088825 */ /* 0x001fc800078e0208 */
[----:B------:R-:W4:Y:S04]  /*0970*/  @!P0 LDG.E.64 R24, desc[UR10][R14.64+0x8] ;  /* 0x0000080a0e188981 */ /* 0x000f28000c1e1b00 */
[----:B------:R-:W4:Y:S01]  /*0980*/  @!P0 LDG.E.64 R8, desc[UR10][R8.64] ;  /* 0x0000000a08088981 */ /* 0x000f22000c1e1b00 */
[----:B-1----:R-:W-:-:S03]  /*0990*/  @!P1 IMAD.WIDE R22, R23, 0x8, R10 ;  /* 0x0000000817169825 */ /* 0x002fc600078e020a */
[----:B------:R-:W5:Y:S04]  /*09a0*/  @!P1 LDG.E.64 R10, desc[UR10][R14.64+0x10] ;  /* 0x0000100a0e0a9981 */ /* 0x000f68000c1e1b00 */
[----:B------:R-:W5:Y:S01]  /*09b0*/  @!P1 LDG.E.64 R22, desc[UR10][R22.64] ;  /* 0x0000000a16169981 */ /* 0x000f62000c1e1b00 */
[----:B--2---:R-:W-:-:S03]  /*09c0*/  @!P3 IMAD.WIDE R12, R21, 0x8, R12 ;  /* 0x00000008150cb825 */ /* 0x004fc600078e020c */
[----:B------:R-:W2:Y:S04]  /*09d0*/  @!P3 LDG.E.64 R20, desc[UR10][R14.64+0x18] ;  /* 0x0000180a0e14b981 */ /* 0x000ea8000c1e1b00 */
[----:B------:R-:W2:Y:S01]  /*09e0*/  @!P3 LDG.E.64 R12, desc[UR10][R12.64] ;  /* 0x0000000a0c0cb981 */ /* 0x000ea2000c1e1b00 */
[----:B------:R-:W-:Y:S01]  /*09f0*/  VIADD R2, R2, 0x4 ;  /* 0x0000000402027836 */ /* 0x000fe20000000000 */
[----:B---3--:R-:W-:-:S08]  /*0a00*/  @!P2 DFMA R6, R16, R18, R6 ;  /* 0x000000121006a22b */ /* 0x008fd00000000006 */
[----:B----4-:R-:W-:-:S08]  /*0a10*/  @!P0 DFMA R6, R8, R24, R6 ;  /* 0x000000180806822b */ /* 0x010fd00000000006 */
[----:B-----5:R-:W-:-:S08]  /*0a20*/  @!P1 DFMA R6, R22, R10, R6 ;  /* 0x0000000a1606922b */ /* 0x020fd00000000006 */
[----:B--2---:R-:W-:-:S11]  /*0a30*/  @!P3 DFMA R6, R12, R20, R6 ;  /* 0x000000140c06b22b */ /* 0x004fd60000000006 */
.L_x_3:
[----:B------:R-:W-:Y:S05]  /*0a40*/  BRA.U !UP1, `(.L_x_0) ;  /* 0x0000000109c07547 */ /* 0x000fea000b800000 */
[----:B------:R-:W-:Y:S02]  /*0a50*/  UISETP.NE.AND UP0, UPT, UR7, 0x1, UPT ;  /* 0x000000010700788c */ /* 0x000fe4000bf05270 */
[----:B------:R-:W-:-:S04]  /*0a60*/  ULOP3.LUT UR4, UR4, 0x1, URZ, 0xc0, !UPT ;  /* 0x0000000104047892 */ /* 0x000fc8000f8ec0ff */
[----:B------:R-:W-:-:S03]  /*0a70*/  UISETP.NE.U32.AND UP1, UPT, UR4, 0x1, UPT ;  /* 0x000000010400788c */ /* 0x000fc6000bf25070 */
[----:B------:R-:W-:Y:S08]  /*0a80*/  BRA.U !UP0, `(.L_x_4) ;  /* 0x0000000108707547 */ /* 0x000ff0000b800000 */
[----:B------:R-:W0:Y:S01]  /*0a90*/  LDCU UR4, c[0x0][0x3a8] ;  /* 0x00007500ff0477ac */ /* 0x000e220008000800 */
[----:B------:R-:W-:Y:S01]  /*0aa0*/  IMAD.IADD R21, R5, 0x1, R2 ;  /* 0x0000000105157824 */ /* 0x000fe200078e0202 */
[----:B------:R-:W1:Y:S03]  /*0ab0*/  LDC.64 R12, c[0x0][0x390] ;  /* 0x0000e400ff0c7b82 */ /* 0x000e660000000a00 */
[----:B------:R-:W-:-:S05]  /*0ac0*/  VIADD R4, R21, 0x1 ;  /* 0x0000000115047836 */ /* 0x000fca0000000000 */
[----:B------:R-:W-:Y:S01]  /*0ad0*/  ISETP.GE.AND P0, PT, R4, UR6, PT ;  /* 0x0000000604007c0c */ /* 0x000fe2000bf06270 */
[----:B------:R-:W2:Y:S01]  /*0ae0*/  LDC.64 R14, c[0x0][0x398] ;  /* 0x0000e600ff0e7b82 */ /* 0x000ea20000000a00 */
[----:B0-----:R-:W-:-:S05]  /*0af0*/  IMAD R19, R2, UR4, R3 ;  /* 0x0000000402137c24 */ /* 0x001fca000f8e0203 */
[----:B------:R-:W-:-:S04]  /*0b00*/  IADD3 R17, PT, PT, R19, UR4, RZ ;  /* 0x0000000413117c10 */ /* 0x000fc8000fffe0ff */
[----:B------:R-:W-:Y:S02]  /*0b10*/  ISETP.GE.OR P1, PT, R17, UR5, P0 ;  /* 0x0000000511007c0c */ /* 0x000fe40008726670 */
[----:B------:R-:W-:-:S04]  /*0b20*/  ISETP.GE.AND P0, PT, R21, UR6, PT ;  /* 0x0000000615007c0c */ /* 0x000fc8000bf06270 */
[----:B------:R-:W-:-:S07]  /*0b30*/  ISETP.GE.OR P0, PT, R19, UR5, P0 ;  /* 0x0000000513007c0c */ /* 0x000fce0008706670 */
[----:B------:R-:W0:Y:S01]  /*0b40*/  @!P1 LDC.64 R8, c[0x0][0x398] ;  /* 0x0000e600ff089b82 */ /* 0x000e220000000a00 */
[----:B------:R-:W-:Y:S02]  /*0b50*/  @!P1 SHF.R.S32.HI R16, RZ, 0x1f, R2 ;  /* 0x0000001fff109819 */ /* 0x000fe40000011402 */
[----:B------:R-:W-:-:S03]  /*0b60*/  @!P1 IADD3 R4, P2, PT, R5, R2, RZ ;  /* 0x0000000205049210 */ /* 0x000fc60007f5e0ff */
[----:B-1----:R-:W-:Y:S01]  /*0b70*/  @!P0 IMAD.WIDE R12, R19, 0x8, R12 ;  /* 0x00000008130c8825 */ /* 0x002fe200078e020c */
[----:B------:R-:W-:Y:S01]  /*0b80*/  @!P1 LEA.HI.X.SX32 R16, R5, R16, 0x1, P2 ;  /* 0x0000001005109211 */ /* 0x000fe200010f0eff */
[----:B------:R-:W1:Y:S02]  /*0b90*/  @!P1 LDC.64 R10, c[0x0][0x390] ;  /* 0x0000e400ff0a9b82 */ /* 0x000e640000000a00 */
[----:B--2---:R-:W-:Y:S02]  /*0ba0*/  @!P0 IMAD.WIDE R14, R21, 0x8, R14 ;  /* 0x00000008150e8825 */ /* 0x004fe400078e020e */
[----:B------:R-:W2:Y:S04]  /*0bb0*/  @!P0 LDG.E.64 R12, desc[UR10][R12.64] ;  /* 0x0000000a0c0c8981 */ /* 0x000ea8000c1e1b00 */
[----:B------:R-:W2:Y:S01]  /*0bc0*/  @!P0 LDG.E.64 R14, desc[UR10][R14.64] ;  /* 0x0000000a0e0e8981 */ /* 0x000ea2000c1e1b00 */
[----:B0-----:R-:W-:-:S04]  /*0bd0*/  @!P1 LEA R8, P2, R4, R8, 0x3 ;  /* 0x0000000804089211 */ /* 0x001fc800078418ff */
[----:B------:R-:W-:Y:S01]  /*0be0*/  @!P1 LEA.HI.X R9, R4, R9, R16, 0x3, P2 ;  /* 0x0000000904099211 */ /* 0x000fe200010f1c10 */
[----:B-1----:R-:W-:-:S05]  /*0bf0*/  @!P1 IMAD.WIDE R10, R17, 0x8, R10 ;  /* 0x00000008110a9825 */ /* 0x002fca00078e020a */
[----:B------:R-:W3:Y:S04]  /*0c00*/  @!P1 LDG.E.64 R8, desc[UR10][R8.64+0x8] ;  /* 0x0000080a08089981 */ /* 0x000ee8000c1e1b00 */
[----:B------:R-:W3:Y:S01]  /*0c10*/  @!P1 LDG.E.64 R10, desc[UR10][R10.64] ;  /* 0x0000000a0a0a9981 */ /* 0x000ee2000c1e1b00 */
[----:B------:R-:W-:Y:S01]  /*0c20*/  VIADD R2, R2, 0x2 ;  /* 0x0000000202027836 */ /* 0x000fe20000000000 */
[----:B--2---:R-:W-:-:S08]  /*0c30*/  @!P0 DFMA R6, R12, R14, R6 ;  /* 0x0000000e0c06822b */ /* 0x004fd00000000006 */
[----:B---3--:R-:W-:-:S11]  /*0c40*/  @!P1 DFMA R6, R10, R8, R6 ;  /* 0x000000080a06922b */ /* 0x008fd60000000006 */
.L_x_4:
[----:B------:R-:W-:Y:S05]  /*0c50*/  BRA.U UP1, `(.L_x_0) ;  /* 0x00000001013c7547 */ /* 0x000fea000b800000 */
[----:B------:R-:W0:Y:S01]  /*0c60*/  LDCU UR4, c[0x0][0x3a8] ;  /* 0x00007500ff0477ac */ /* 0x000e220008000800 */
[----:B------:R-:W-:Y:S01]  /*0c70*/  IMAD.IADD R13, R5, 0x1, R2 ;  /* 0x00000001050d7824 */ /* 0x000fe200078e0202 */
[----:B------:R-:W-:Y:S04]  /*0c80*/  BSSY.RECONVERGENT B0, `(.L_x_0) ;  /* 0x000000c000007945 */ /* 0x000fe80003800200 */
[----:B------:R-:W-:Y:S01]  /*0c90*/  ISETP.GE.AND P0, PT, R13, UR6, PT ;  /* 0x000000060d007c0c */ /* 0x000fe2000bf06270 */
[----:B0-----:R-:W-:-:S05]  /*0ca0*/  IMAD R11, R2, UR4, R3 ;  /* 0x00000004020b7c24 */ /* 0x001fca000f8e0203 */
[----:B------:R-:W-:-:S13]  /*0cb0*/  ISETP.GE.OR P0, PT, R11, UR5, P0 ;  /* 0x000000050b007c0c */ /* 0x000fda0008706670 */
[----:B------:R-:W-:Y:S05]  /*0cc0*/  @P0 BRA `(.L_x_5) ;  /* 0x00000000001c0947 */ /* 0x000fea0003800000 */
[----:B------:R-:W0:Y:S08]  /*0cd0*/  LDC.64 R4, c[0x0][0x390] ;  /* 0x0000e400ff047b82 */ /* 0x000e300000000a00 */
[----:B------:R-:W1:Y:S01]  /*0ce0*/  LDC.64 R8, c[0x0][0x398] ;  /* 0x0000e600ff087b82 */ /* 0x000e620000000a00 */
[----:B0-----:R-:W-:-:S06]  /*0cf0*/  IMAD.WIDE R4, R11, 0x8, R4 ;  /* 0x000000080b047825 */ /* 0x001fcc00078e0204 */
[----:B------:R-:W2:Y:S01]  /*0d00*/  LDG.E.64 R4, desc[UR10][R4.64] ;  /* 0x0000000a04047981 */ /* 0x000ea2000c1e1b00 */
[----:B-1----:R-:W-:-:S06]  /*0d10*/  IMAD.WIDE R8, R13, 0x8, R8 ;  /* 0x000000080d087825 */ /* 0x002fcc00078e0208 */
[----:B------:R-:W2:Y:S02]  /*0d20*/  LDG.E.64 R8, desc[UR10][R8.64] ;  /* 0x0000000a08087981 */ /* 0x000ea4000c1e1b00 */
[----:B--2---:R-:W-:-:S11]  /*0d30*/  DFMA R6, R4, R8, R6 ;  /* 0x000000080406722b */ /* 0x004fd60000000006 */
.L_x_5:
[----:B------:R-:W-:Y:S05]  /*0d40*/  BSYNC.RECONVERGENT B0 ;  /* 0x0000000000007941 */ /* 0x000fea0003800200 */
.L_x_0:
[----:B------:R-:W0:Y:S01]  /*0d50*/  LDCU.64 UR4, c[0x0][0x380] ;  /* 0x00007000ff0477ac */ /* 0x000e220008000a00 */
[----:B------:R-:W-:Y:S01]  /*0d60*/  BSSY.RECONVERGENT B0, `(.L_x_6) ;  /* 0x000000b000007945 */ /* 0x000fe20003800200 */
[----:B------:R-:W1:Y:S01]  /*0d70*/  LDCU UR6, c[0x0][0x3b0] ;  /* 0x00007600ff0677ac */ /* 0x000e620008000800 */
[----:B0-----:R-:W-:Y:S01]  /*0d80*/  UIMAD UR4, UR4, UR5, URZ ;  /* 0x00000005040472a4 */ /* 0x001fe2000f8e02ff */
[----:B-1----:R-:W-:-:S05]  /*0d90*/  IMAD R5, R0, UR6, R3 ;  /* 0x0000000600057c24 */ /* 0x002fca000f8e0203 */
[----:B------:R-:W-:-:S13]  /*0da0*/  ISETP.GE.AND P0, PT, R5, UR4, PT ;  /* 0x0000000405007c0c */ /* 0x000fda000bf06270 */
[----:B------:R-:W-:Y:S05]  /*0db0*/  @P0 BRA `(.L_x_7) ;  /* 0x0000000000140947 */ /* 0x000fea0003800000 */
[----:B------:R-:W0:Y:S02]  /*0dc0*/  LDC.64 R2, c[0x0][0x3a0] ;  /* 0x0000e800ff027b82 */ /* 0x000e240000000a00 */
[----:B0-----:R-:W-:-:S05]  /*0dd0*/  IMAD.WIDE R2, R5, 0x8, R2 ;  /* 0x0000000805027825 */ /* 0x001fca00078e0202 */
[----:B------:R-:W2:Y:S02]  /*0de0*/  LDG.E.64 R4, desc[UR10][R2.64] ;  /* 0x0000000a02047981 */ /* 0x000ea4000c1e1b00 */
[----:B--2---:R-:W-:-:S07]  /*0df0*/  DADD R4, R4, R6 ;  /* 0x0000000004047229 */ /* 0x004fce0000000006 */
[----:B------:R0:W-:Y:S04]  /*0e00*/  STG.E.64 desc[UR10][R2.64], R4 ;  /* 0x0000000402007986 */ /* 0x0001e8000c101b0a */
.L_x_7:
[----:B------:R-:W-:Y:S05]  /*0e10*/  BSYNC.RECONVERGENT B0 ;  /* 0x0000000000007941 */ /* 0x000fea0003800200 */
.L_x_6:
[----:B------:R-:W-:Y:S06]  /*0e20*/  BAR.SYNC.DEFER_BLOCKING 0x0 ;  /* 0x0000000000007b1d */ /* 0x000fec0000010000 */
[----:B------:R-:W-:Y:S05]  /*0e30*/  EXIT ;  /* 0x000000000000794d */ /* 0x000fea0003800000 */
.L_x_8:
[----:B------:R-:W-:-:S00]  /*0e40*/  BRA `(.L_x_8) ;  /* 0xfffffffc00fc7947 */ /* 0x000fc0000383ffff */
[----:B------:R-:W-:-:S00]  /*0e50*/  NOP ;  /* 0x0000000000007918 */ /* 0x000fc00000000000 */
        /* <DEDUP_REMOVED lines=10> */
.L_x_9:


//--------------------- .nv.shared.reserved.0     --------------------------
	.section	.nv.shared.reserved.0,"aw",@nobits
	.weak		__nv_reservedSMEM_offset_0_alias
	.size		__nv_reservedSMEM_offset_0_alias, 0, 64
	.other		__nv_reservedSMEM_offset_0_alias,@"STO_CUDA_RESERVED_SHARED STV_DEFAULT"
__nv_reservedSMEM_offset_0_alias:
	.zero		0
	.zero		64


//--------------------- .nv.constant0._Z10kernelFunciiiPdS_S_iii --------------------------
	.section	.nv.constant0._Z10kernelFunciiiPdS_S_iii,"a",@progbits
	.sectionflags	@""
	.align	4
.nv.constant0._Z10kernelFunciiiPdS_S_iii:
	.zero		948


//--------------------- SYMBOLS --------------------------

	.type		.nv.reservedSmem.offset0,@object
	.size		.nv.reservedSmem.offset0,0x4
